	.headerflags	@"EF_CUDA_TEXMODE_UNIFIED EF_CUDA_64BIT_ADDRESS EF_CUDA_SM86 EF_CUDA_VIRTUAL_SM(EF_CUDA_SM86)"
	.elftype	@"ET_EXEC"


//--------------------- .nv.info                  --------------------------
	.section	.nv.info,"",@"SHT_CUDA_INFO"
	.align	4


	//----- nvinfo : EIATTR_REGCOUNT
	.align		4
        /*0000*/ 	.byte	0x04, 0x2f
        /*0002*/ 	.short	(.L_1 - .L_0)
	.align		4
.L_0:
        /*0004*/ 	.word	index@(triton_poi_fused_add_mul_17)
        /*0008*/ 	.word	0x00000010


	//----- nvinfo : EIATTR_MIN_STACK_SIZE
	.align		4
.L_1:
        /*000c*/ 	.byte	0x04, 0x12
        /*000e*/ 	.short	(.L_3 - .L_2)
	.align		4
.L_2:
        /*0010*/ 	.word	index@(triton_poi_fused_add_mul_17)
        /*0014*/ 	.word	0x00000000


	//----- nvinfo : EIATTR_FRAME_SIZE
	.align		4
.L_3:
        /*0018*/ 	.byte	0x04, 0x11
        /*001a*/ 	.short	(.L_5 - .L_4)
	.align		4
.L_4:
        /*001c*/ 	.word	index@(triton_poi_fused_add_mul_17)
        /*0020*/ 	.word	0x00000000


	//----- nvinfo : EIATTR_MIN_STACK_SIZE
	.align		4
.L_5:
        /*0024*/ 	.byte	0x04, 0x12
        /*0026*/ 	.short	(.L_7 - .L_6)
	.align		4
.L_6:
        /*0028*/ 	.word	index@(triton_poi_fused_add_mul_17)
        /*002c*/ 	.word	0x00000000
.L_7:


//--------------------- .nv.info.triton_poi_fused_add_mul_17 --------------------------
	.section	.nv.info.triton_poi_fused_add_mul_17,"",@"SHT_CUDA_INFO"
	.sectionflags	@""
	.align	4


	//----- nvinfo : EIATTR_CUDA_API_VERSION
	.align		4
        /*0000*/ 	.byte	0x04, 0x37
        /*0002*/ 	.short	(.L_9 - .L_8)
.L_8:
        /*0004*/ 	.word	0x0000007c


	//----- nvinfo : EIATTR_SW2861232_WAR
	.align		4
.L_9:
        /*0008*/ 	.byte	0x01, 0x35
	.zero		2


	//----- nvinfo : EIATTR_PARAM_CBANK
	.align		4
        /*000c*/ 	.byte	0x04, 0x0a
        /*000e*/ 	.short	(.L_11 - .L_10)
	.align		4
.L_10:
        /*0010*/ 	.word	index@(.nv.constant0.triton_poi_fused_add_mul_17)
        /*0014*/ 	.short	0x0160
        /*0016*/ 	.short	0x0038


	//----- nvinfo : EIATTR_CBANK_PARAM_SIZE
	.align		4
.L_11:
        /*0018*/ 	.byte	0x03, 0x19
        /*001a*/ 	.short	0x0038


	//----- nvinfo : EIATTR_KPARAM_INFO
	.align		4
        /*001c*/ 	.byte	0x04, 0x17
        /*001e*/ 	.short	(.L_13 - .L_12)
.L_12:
        /*0020*/ 	.word	0x00000000
        /*0024*/ 	.short	0x0006
        /*0026*/ 	.short	0x0030
        /*0028*/ 	.byte	0x00, 0xf4, 0x21, 0x00


	//----- nvinfo : EIATTR_KPARAM_INFO
	.align		4
.L_13:
        /*002c*/ 	.byte	0x04, 0x17
        /*002e*/ 	.short	(.L_15 - .L_14)
.L_14:
        /*0030*/ 	.word	0x00000000
        /*0034*/ 	.short	0x0005
        /*0036*/ 	.short	0x0028
        /*0038*/ 	.byte	0x00, 0xf0, 0x11, 0x00


	//----- nvinfo : EIATTR_KPARAM_INFO
	.align		4
.L_15:
        /*003c*/ 	.byte	0x04, 0x17
        /*003e*/ 	.short	(.L_17 - .L_16)
.L_16:
        /*0040*/ 	.word	0x00000000
        /*0044*/ 	.short	0x0004
        /*0046*/ 	.short	0x0020
        /*0048*/ 	.byte	0x00, 0xf4, 0x21, 0x00


	//----- nvinfo : EIATTR_KPARAM_INFO
	.align		4
.L_17:
        /*004c*/ 	.byte	0x04, 0x17
        /*004e*/ 	.short	(.L_19 - .L_18)
.L_18:
        /*0050*/ 	.word	0x00000000
        /*0054*/ 	.short	0x0003
        /*0056*/ 	.short	0x0018
        /*0058*/ 	.byte	0x00, 0xf4, 0x21, 0x00


	//----- nvinfo : EIATTR_KPARAM_INFO
	.align		4
.L_19:
        /*005c*/ 	.byte	0x04, 0x17
        /*005e*/ 	.short	(.L_21 - .L_20)
.L_20:
        /*0060*/ 	.word	0x00000000
        /*0064*/ 	.short	0x0002
        /*0066*/ 	.short	0x0010
        /*0068*/ 	.byte	0x00, 0xf4, 0x21, 0x00


	//----- nvinfo : EIATTR_KPARAM_INFO
	.align		4
.L_21:
        /*006c*/ 	.byte	0x04, 0x17
        /*006e*/ 	.short	(.L_23 - .L_22)
.L_22:
        /*0070*/ 	.word	0x00000000
        /*0074*/ 	.short	0x0001
        /*0076*/ 	.short	0x0008
        /*0078*/ 	.byte	0x00, 0xf4, 0x21, 0x00


	//----- nvinfo : EIATTR_KPARAM_INFO
	.align		4
.L_23:
        /*007c*/ 	.byte	0x04, 0x17
        /*007e*/ 	.short	(.L_25 - .L_24)
.L_24:
        /*0080*/ 	.word	0x00000000
        /*0084*/ 	.short	0x0000
        /*0086*/ 	.short	0x0000
        /*0088*/ 	.byte	0x00, 0xf4, 0x21, 0x00


	//----- nvinfo : EIATTR_MAXREG_COUNT
	.align		4
.L_25:
        /*008c*/ 	.byte	0x03, 0x1b
        /*008e*/ 	.short	0x00ff


	//----- nvinfo : EIATTR_EXIT_INSTR_OFFSETS
	.align		4
        /*0090*/ 	.byte	0x04, 0x1c
        /*0092*/ 	.short	(.L_27 - .L_26)


	//   ....[0]....
.L_26:
        /*0094*/ 	.word	0x000002e0


	//----- nvinfo : EIATTR_REQNTID
	.align		4
.L_27:
        /*0098*/ 	.byte	0x04, 0x10
        /*009a*/ 	.short	(.L_29 - .L_28)
.L_28:
        /*009c*/ 	.word	0x00000100
        /*00a0*/ 	.word	0x00000001
        /*00a4*/ 	.word	0x00000001
.L_29:


//--------------------- .nv.callgraph             --------------------------
	.section	.nv.callgraph,"",@"SHT_CUDA_CALLGRAPH"
	.align	4
	.sectionentsize	8
	.align		4
        /*0000*/ 	.word	0x00000000
	.align		4
        /*0004*/ 	.word	0xffffffff
	.align		4
        /*0008*/ 	.word	0x00000000
	.align		4
        /*000c*/ 	.word	0xfffffffe
	.align		4
        /*0010*/ 	.word	0x00000000
	.align		4
        /*0014*/ 	.word	0xfffffffd
	.align		4
        /*0018*/ 	.word	0x00000000
	.align		4
        /*001c*/ 	.word	0xfffffffc


//--------------------- .nv.rel.action            --------------------------
	.section	.nv.rel.action,"",@"SHT_CUDA_RELOCINFO"
	.align	8
	.sectionentsize	8
        /*0000*/ 	.byte	0x73, 0x00, 0x00, 0x00, 0x00, 0x00, 0x00, 0x00, 0x00, 0x00, 0x00, 0x11, 0x25, 0x00, 0x05, 0x36


//--------------------- .nv.constant0.triton_poi_fused_add_mul_17 --------------------------
	.section	.nv.constant0.triton_poi_fused_add_mul_17,"a",@progbits
	.sectionflags	@""
	.align	4
.nv.constant0.triton_poi_fused_add_mul_17:
	.zero		408


//--------------------- .text.triton_poi_fused_add_mul_17 --------------------------
	.section	.text.triton_poi_fused_add_mul_17,"ax",@progbits
	.sectioninfo	@"SHI_REGISTERS=16"
	.align	128
        .global         triton_poi_fused_add_mul_17
        .type           triton_poi_fused_add_mul_17,@function
        .size           triton_poi_fused_add_mul_17,(.L_x_1 - triton_poi_fused_add_mul_17)
        .other          triton_poi_fused_add_mul_17,@"STO_CUDA_ENTRY STV_DEFAULT"
triton_poi_fused_add_mul_17:
.text.triton_poi_fused_add_mul_17:
[----:B------:R-:W-:Y:S02]  /*0000*/  MOV R1, c[0x0][0x28] ;  /* 0x00000a0000017a02 */ /* 0x000fe40000000f00 */
[----:B------:R-:W0:Y:S01]  /*0010*/  S2R R0, SR_TID.X ;  /* 0x0000000000007919 */ /* 0x000e220000002100 */
[----:B------:R-:W-:Y:S01]  /*0020*/  IMAD.MOV.U32 R13, RZ, RZ, 0x2 ;  /* 0x00000002ff0d7424 */ /* 0x000fe200078e00ff */
[----:B------:R-:W-:Y:S02]  /*0030*/  ULDC.64 UR4, c[0x0][0x118] ;  /* 0x0000460000047ab9 */ /* 0x000fe40000000a00 */
[----:B------:R-:W1:Y:S01]  /*0040*/  S2R R3, SR_CTAID.X ;  /* 0x0000000000037919 */ /* 0x000e620000002500 */
[----:B0-----:R-:W-:-:S05]  /*0050*/  IMAD.SHL.U32 R0, R0, 0x2, RZ ;  /* 0x0000000200007824 */ /* 0x001fca00078e00ff */
[----:B------:R-:W-:-:S04]  /*0060*/  LOP3.LUT R0, R0, 0x1fe, RZ, 0xc0, !PT ;  /* 0x000001fe00007812 */ /* 0x000fc800078ec0ff */
[----:B-1----:R-:W-:-:S05]  /*0070*/  LEA R0, R3, R0, 0x9 ;  /* 0x0000000003007211 */ /* 0x002fca00078e48ff */
[----:B------:R-:W-:-:S05]  /*0080*/  IMAD.HI R2, R0, 0x2aaaaaab, RZ ;  /* 0x2aaaaaab00027827 */ /* 0x000fca00078e02ff */
[----:B------:R-:W-:-:S04]  /*0090*/  SHF.R.U32.HI R3, RZ, 0x1f, R2 ;  /* 0x0000001fff037819 */ /* 0x000fc80000011602 */
[----:B------:R-:W-:-:S05]  /*00a0*/  LEA.HI R3, R2, R3, RZ, 0x17 ;  /* 0x0000000302037211 */ /* 0x000fca00078fb8ff */
[----:B------:R-:W-:-:S05]  /*00b0*/  IMAD R3, R3, -0xc00, R0 ;  /* 0xfffff40003037824 */ /* 0x000fca00078e0200 */
[----:B------:R-:W-:-:S05]  /*00c0*/  IADD3 R6, R3, 0x3c00, RZ ;  /* 0x00003c0003067810 */ /* 0x000fca0007ffe0ff */
[----:B------:R-:W-:-:S04]  /*00d0*/  IMAD.WIDE.U32 R4, R6, R13, c[0x0][0x168] ;  /* 0x00005a0006047625 */ /* 0x000fc800078e000d */
[-C--:B------:R-:W-:Y:S02]  /*00e0*/  IMAD.WIDE.U32 R6, R6, R13.reuse, c[0x0][0x170] ;  /* 0x00005c0006067625 */ /* 0x080fe400078e000d */
[----:B------:R-:W2:Y:S02]  /*00f0*/  LDG.E.EL R4, [R4.64] ;  /* 0x0000000404047981 */ /* 0x000ea4000c2e1900 */
[CC--:B------:R-:W-:Y:S02]  /*0100*/  IMAD.WIDE R8, R0.reuse, R13.reuse, c[0x0][0x178] ;  /* 0x00005e0000087625 */ /* 0x0c0fe400078e020d */
[----:B------:R-:W3:Y:S02]  /*0110*/  LDG.E.EL R6, [R6.64] ;  /* 0x0000000406067981 */ /* 0x000ee4000c2e1900 */
[-C--:B------:R-:W-:Y:S02]  /*0120*/  IMAD.WIDE R10, R3, R13.reuse, c[0x0][0x180] ;  /* 0x00006000030a7625 */ /* 0x080fe400078e020d */
[----:B------:R-:W4:Y:S02]  /*0130*/  LDG.E R8, [R8.64] ;  /* 0x0000000408087981 */ /* 0x000f24000c1e1900 */
[----:B------:R-:W-:-:S02]  /*0140*/  IMAD.WIDE R2, R0, R13, c[0x0][0x160] ;  /* 0x0000580000027625 */ /* 0x000fc400078e020d */
[----:B------:R-:W5:Y:S04]  /*0150*/  LDG.E.EL R10, [R10.64] ;  /* 0x000000040a0a7981 */ /* 0x000f68000c2e1900 */
[----:B------:R-:W5:Y:S01]  /*0160*/  LDG.E R0, [R2.64] ;  /* 0x0000000402007981 */ /* 0x000f62000c1e1900 */
[C---:B--2---:R-:W-:Y:S02]  /*0170*/  SHF.L.U32 R12, R4.reuse, 0x10, RZ ;  /* 0x00000010040c7819 */ /* 0x044fe400000006ff */
[----:B------:R-:W-:Y:S01]  /*0180*/  PRMT R4, R4, 0x7632, R4 ;  /* 0x0000763204047816 */ /* 0x000fe20000000004 */
[C---:B---3--:R-:W-:Y:S01]  /*0190*/  IMAD.U32 R13, R6.reuse, 0x10000, RZ ;  /* 0x00010000060d7824 */ /* 0x048fe200078e00ff */
[----:B------:R-:W-:Y:S02]  /*01a0*/  PRMT R6, R6, 0x7632, R6 ;  /* 0x0000763206067816 */ /* 0x000fe40000000006 */
[----:B------:R-:W-:Y:S01]  /*01b0*/  SHF.L.U32 R5, R4, 0x10, RZ ;  /* 0x0000001004057819 */ /* 0x000fe200000006ff */
[----:B------:R-:W-:Y:S01]  /*01c0*/  FADD R13, R12, R13 ;  /* 0x0000000d0c0d7221 */ /* 0x000fe20000000000 */
[----:B----4-:R-:W-:Y:S01]  /*01d0*/  PRMT R12, R8, 0x7632, R12 ;  /* 0x00007632080c7816 */ /* 0x010fe2000000000c */
[----:B------:R-:W-:Y:S01]  /*01e0*/  IMAD.U32 R6, R6, 0x10000, RZ ;  /* 0x0001000006067824 */ /* 0x000fe200078e00ff */
[----:B------:R-:W-:-:S02]  /*01f0*/  SHF.L.U32 R7, R8, 0x10, RZ ;  /* 0x0000001008077819 */ /* 0x000fc400000006ff */
[C---:B-----5:R-:W-:Y:S01]  /*0200*/  PRMT R8, R10.reuse, 0x7632, R8 ;  /* 0x000076320a087816 */ /* 0x060fe20000000008 */
[----:B------:R-:W-:Y:S01]  /*0210*/  FADD R5, R5, R6 ;  /* 0x0000000605057221 */ /* 0x000fe20000000000 */
[----:B------:R-:W-:Y:S02]  /*0220*/  SHF.L.U32 R10, R10, 0x10, RZ ;  /* 0x000000100a0a7819 */ /* 0x000fe400000006ff */
[----:B------:R-:W-:Y:S01]  /*0230*/  PRMT R4, R0, 0x7632, R4 ;  /* 0x0000763200047816 */ /* 0x000fe20000000004 */
[----:B------:R-:W-:Y:S01]  /*0240*/  IMAD.U32 R9, R8, 0x10000, RZ ;  /* 0x0001000008097824 */ /* 0x000fe200078e00ff */
[----:B------:R-:W-:Y:S01]  /*0250*/  SHF.L.U32 R12, R12, 0x10, RZ ;  /* 0x000000100c0c7819 */ /* 0x000fe200000006ff */
[----:B------:R-:W-:Y:S01]  /*0260*/  FADD R7, R7, R10 ;  /* 0x0000000a07077221 */ /* 0x000fe20000000000 */
[----:B------:R-:W-:Y:S02]  /*0270*/  SHF.L.U32 R0, R0, 0x10, RZ ;  /* 0x0000001000007819 */ /* 0x000fe400000006ff */
[----:B------:R-:W-:Y:S01]  /*0280*/  SHF.L.U32 R4, R4, 0x10, RZ ;  /* 0x0000001004047819 */ /* 0x000fe200000006ff */
[----:B------:R-:W-:-:S02]  /*0290*/  FADD R9, R12, R9 ;  /* 0x000000090c097221 */ /* 0x000fc40000000000 */
[----:B------:R-:W-:Y:S02]  /*02a0*/  FFMA R0, R13, R7, R0 ;  /* 0x000000070d007223 */ /* 0x000fe40000000000 */
[----:B------:R-:W-:-:S05]  /*02b0*/  FFMA R5, R5, R9, R4 ;  /* 0x0000000905057223 */ /* 0x000fca0000000004 */
[----:B------:R-:W-:-:S05]  /*02c0*/  F2FP.BF16.PACK_AB R5, R5, R0 ;  /* 0x000000000505723e */ /* 0x000fca00000010ff */
[----:B------:R-:W-:Y:S01]  /*02d0*/  STG.E [R2.64], R5 ;  /* 0x0000000502007986 */ /* 0x000fe2000c101904 */
[----:B------:R-:W-:Y:S05]  /*02e0*/  EXIT ;  /* 0x000000000000794d */ /* 0x000fea0003800000 */
.L_x_0:
[----:B------:R-:W-:-:S00]  /*02f0*/  BRA `(.L_x_0) ;  /* 0xfffffff000007947 */ /* 0x000fc0000383ffff */
[----:B------:R-:W-:-:S00]  /*0300*/  NOP ;  /* 0x0000000000007918 */ /* 0x000fc00000000000 */
[----:B------:R-:W-:-:S00]  /*0310*/  NOP ;  /* 0x0000000000007918 */ /* 0x000fc00000000000 */
[----:B------:R-:W-:-:S00]  /*0320*/  NOP ;  /* 0x0000000000007918 */ /* 0x000fc00000000000 */
[----:B------:R-:W-:-:S00]  /*0330*/  NOP ;  /* 0x0000000000007918 */ /* 0x000fc00000000000 */
[----:B------:R-:W-:-:S00]  /*0340*/  NOP ;  /* 0x0000000000007918 */ /* 0x000fc00000000000 */
[----:B------:R-:W-:-:S00]  /*0350*/  NOP ;  /* 0x0000000000007918 */ /* 0x000fc00000000000 */
[----:B------:R-:W-:-:S00]  /*0360*/  NOP ;  /* 0x0000000000007918 */ /* 0x000fc00000000000 */
[----:B------:R-:W-:-:S00]  /*0370*/  NOP ;  /* 0x0000000000007918 */ /* 0x000fc00000000000 */
.L_x_1:
